//
// Generated by NVIDIA NVVM Compiler
//
// Compiler Build ID: CL-36424714
// Cuda compilation tools, release 13.0, V13.0.88
// Based on NVVM 20.0.0
//

.version 9.0
.target sm_100
.address_size 64

	// .globl	_Z10initKernelPiii

.visible .entry _Z10initKernelPiii(
	.param .u64 .ptr .align 1 _Z10initKernelPiii_param_0,
	.param .u32 _Z10initKernelPiii_param_1,
	.param .u32 _Z10initKernelPiii_param_2
)
{
	.reg .pred 	%p<4>;
	.reg .b32 	%r<14>;
	.reg .b64 	%rd<5>;

	ld.param.u64 	%rd1, [_Z10initKernelPiii_param_0];
	ld.param.u32 	%r3, [_Z10initKernelPiii_param_1];
	ld.param.u32 	%r4, [_Z10initKernelPiii_param_2];
	mov.u32 	%r6, %ntid.x;
	mov.u32 	%r7, %ctaid.x;
	mov.u32 	%r8, %tid.x;
	mad.lo.s32 	%r9, %r6, %r7, %r8;
	mov.u32 	%r10, %ntid.y;
	mov.u32 	%r11, %ctaid.y;
	mov.u32 	%r12, %tid.y;
	mad.lo.s32 	%r13, %r10, %r11, %r12;
	mad.lo.s32 	%r2, %r3, %r13, %r9;
	setp.ge.s32 	%p1, %r9, %r3;
	setp.ge.s32 	%p2, %r13, %r4;
	or.pred  	%p3, %p1, %p2;
	@%p3 bra 	$L__BB0_2;
	cvta.to.global.u64 	%rd2, %rd1;
	mul.wide.s32 	%rd3, %r2, 4;
	add.s64 	%rd4, %rd2, %rd3;
	st.global.u32 	[%rd4], %r13;
$L__BB0_2:
	ret;

}
	// .globl	_Z11flipKernel2PiS_ii
.visible .entry _Z11flipKernel2PiS_ii(
	.param .u64 .ptr .align 1 _Z11flipKernel2PiS_ii_param_0,
	.param .u64 .ptr .align 1 _Z11flipKernel2PiS_ii_param_1,
	.param .u32 _Z11flipKernel2PiS_ii_param_2,
	.param .u32 _Z11flipKernel2PiS_ii_param_3
)
{
	.reg .pred 	%p<4>;
	.reg .b32 	%r<20>;
	.reg .b64 	%rd<11>;

	ld.param.u64 	%rd1, [_Z11flipKernel2PiS_ii_param_0];
	ld.param.u64 	%rd2, [_Z11flipKernel2PiS_ii_param_1];
	ld.param.u32 	%r3, [_Z11flipKernel2PiS_ii_param_2];
	ld.param.u32 	%r4, [_Z11flipKernel2PiS_ii_param_3];
	mov.u32 	%r5, %ntid.x;
	mov.u32 	%r6, %ctaid.x;
	mov.u32 	%r7, %tid.x;
	mad.lo.s32 	%r1, %r5, %r6, %r7;
	mov.u32 	%r8, %ntid.y;
	mov.u32 	%r9, %ctaid.y;
	mov.u32 	%r10, %tid.y;
	mad.lo.s32 	%r2, %r8, %r9, %r10;
	setp.ge.s32 	%p1, %r1, %r3;
	shr.u32 	%r11, %r4, 31;
	add.s32 	%r12, %r4, %r11;
	shr.s32 	%r13, %r12, 1;
	setp.ge.s32 	%p2, %r2, %r13;
	or.pred  	%p3, %p1, %p2;
	@%p3 bra 	$L__BB1_2;
	cvta.to.global.u64 	%rd3, %rd2;
	cvta.to.global.u64 	%rd4, %rd1;
	mad.lo.s32 	%r14, %r3, %r2, %r1;
	mul.wide.s32 	%rd5, %r14, 4;
	add.s64 	%rd6, %rd3, %rd5;
	ld.global.u32 	%r15, [%rd6];
	not.b32 	%r16, %r2;
	add.s32 	%r17, %r4, %r16;
	mad.lo.s32 	%r18, %r17, %r3, %r1;
	mul.wide.s32 	%rd7, %r18, 4;
	add.s64 	%rd8, %rd4, %rd7;
	st.global.u32 	[%rd8], %r15;
	add.s64 	%rd9, %rd3, %rd7;
	ld.global.u32 	%r19, [%rd9];
	add.s64 	%rd10, %rd4, %rd5;
	st.global.u32 	[%rd10], %r19;
$L__BB1_2:
	ret;

}


// ===== COMPILED SASS (sm_100) =====

	.target	sm_100

	.elftype	@"ET_EXEC"


//--------------------- .note.nv.tkinfo           --------------------------
	.section	.note.nv.tkinfo,"",@"SHT_NOTE"
	.sectionflags	@"SHF_NOTE_NV_TKINFO"
	.tkinfo
        /*0018*/ 	.word	0x00000002
        /*0030*/ 	.string	""
        /*0030*/ 	.string	"ptxas"
        /*0030*/ 	.string	"Cuda compilation tools, release 13.0, V13.0.88"
        /*0030*/ 	.string	"Build cuda_13.0.r13.0/compiler.36424714_0"
        /*0030*/ 	.string	"-arch sm_100 -m 64 "



//--------------------- .note.nv.cuinfo           --------------------------
	.section	.note.nv.cuinfo,"",@"SHT_NOTE"
	.sectionflags	@"SHF_NOTE_NV_CUINFO"
        /*0018*/ 	.short	0x0002
        /*001a*/ 	.short	0x0064
        /*001c*/ 	.short	0x0082
	.zero		2


//--------------------- .nv.info                  --------------------------
	.section	.nv.info,"",@"SHT_CUDA_INFO"
	.align	4


	//----- nvinfo : EIATTR_REGCOUNT
	.align		4
        /*0000*/ 	.byte	0x04, 0x2f
        /*0002*/ 	.short	(.L_1 - .L_0)
	.align		4
.L_0:
        /*0004*/ 	.word	index@(_Z10initKernelPiii)
        /*0008*/ 	.word	0x0000000a


	//----- nvinfo : EIATTR_FRAME_SIZE
	.align		4
.L_1:
        /*000c*/ 	.byte	0x04, 0x11
        /*000e*/ 	.short	(.L_3 - .L_2)
	.align		4
.L_2:
        /*0010*/ 	.word	index@(_Z10initKernelPiii)
        /*0014*/ 	.word	0x00000000


	//----- nvinfo : EIATTR_REGCOUNT
	.align		4
.L_3:
        /*0018*/ 	.byte	0x04, 0x2f
        /*001a*/ 	.short	(.L_5 - .L_4)
	.align		4
.L_4:
        /*001c*/ 	.word	index@(_Z11flipKernel2PiS_ii)
        /*0020*/ 	.word	0x00000010


	//----- nvinfo : EIATTR_FRAME_SIZE
	.align		4
.L_5:
        /*0024*/ 	.byte	0x04, 0x11
        /*0026*/ 	.short	(.L_7 - .L_6)
	.align		4
.L_6:
        /*0028*/ 	.word	index@(_Z11flipKernel2PiS_ii)
        /*002c*/ 	.word	0x00000000


	//----- nvinfo : EIATTR_MIN_STACK_SIZE
	.align		4
.L_7:
        /*0030*/ 	.byte	0x04, 0x12
        /*0032*/ 	.short	(.L_9 - .L_8)
	.align		4
.L_8:
        /*0034*/ 	.word	index@(_Z11flipKernel2PiS_ii)
        /*0038*/ 	.word	0x00000000


	//----- nvinfo : EIATTR_MIN_STACK_SIZE
	.align		4
.L_9:
        /*003c*/ 	.byte	0x04, 0x12
        /*003e*/ 	.short	(.L_11 - .L_10)
	.align		4
.L_10:
        /*0040*/ 	.word	index@(_Z10initKernelPiii)
        /*0044*/ 	.word	0x00000000
.L_11:


//--------------------- .nv.compat                --------------------------
	.section	.nv.compat,"",@"SHT_CUDA_COMPAT_INFO"
	.align	4
        /*0000*/ 	.byte	0x02, 0x09, 0x00, 0x00, 0x02, 0x02, 0x01, 0x00, 0x02, 0x05, 0x05, 0x00, 0x03, 0x07, 0x01, 0x01
        /*0010*/ 	.byte	0x02, 0x03, 0x00, 0x00, 0x02, 0x06, 0x01, 0x00, 0x04, 0x0b, 0x08, 0x00, 0x09, 0x00, 0x00, 0x00
        /*0020*/ 	.byte	0x00, 0x00, 0x00, 0x00


//--------------------- .nv.info._Z11flipKernel2PiS_ii --------------------------
	.section	.nv.info._Z11flipKernel2PiS_ii,"",@"SHT_CUDA_INFO"
	.sectionflags	@""
	.align	4


	//----- nvinfo : EIATTR_CUDA_API_VERSION
	.align		4
        /*0000*/ 	.byte	0x04, 0x37
        /*0002*/ 	.short	(.L_13 - .L_12)
.L_12:
        /*0004*/ 	.word	0x00000082


	//----- nvinfo : EIATTR_KPARAM_INFO
	.align		4
.L_13:
        /*0008*/ 	.byte	0x04, 0x17
        /*000a*/ 	.short	(.L_15 - .L_14)
.L_14:
        /*000c*/ 	.word	0x00000000
        /*0010*/ 	.short	0x0003
        /*0012*/ 	.short	0x0014
        /*0014*/ 	.byte	0x00, 0xf0, 0x11, 0x00


	//----- nvinfo : EIATTR_KPARAM_INFO
	.align		4
.L_15:
        /*0018*/ 	.byte	0x04, 0x17
        /*001a*/ 	.short	(.L_17 - .L_16)
.L_16:
        /*001c*/ 	.word	0x00000000
        /*0020*/ 	.short	0x0002
        /*0022*/ 	.short	0x0010
        /*0024*/ 	.byte	0x00, 0xf0, 0x11, 0x00


	//----- nvinfo : EIATTR_KPARAM_INFO
	.align		4
.L_17:
        /*0028*/ 	.byte	0x04, 0x17
        /*002a*/ 	.short	(.L_19 - .L_18)
.L_18:
        /*002c*/ 	.word	0x00000000
        /*0030*/ 	.short	0x0001
        /*0032*/ 	.short	0x0008
        /*0034*/ 	.byte	0x00, 0xf5, 0x21, 0x00


	//----- nvinfo : EIATTR_KPARAM_INFO
	.align		4
.L_19:
        /*0038*/ 	.byte	0x04, 0x17
        /*003a*/ 	.short	(.L_21 - .L_20)
.L_20:
        /*003c*/ 	.word	0x00000000
        /*0040*/ 	.short	0x0000
        /*0042*/ 	.short	0x0000
        /*0044*/ 	.byte	0x00, 0xf5, 0x21, 0x00


	//----- nvinfo : EIATTR_SPARSE_MMA_MASK
	.align		4
.L_21:
        /*0048*/ 	.byte	0x03, 0x50
        /*004a*/ 	.short	0x0000


	//----- nvinfo : EIATTR_MAXREG_COUNT
	.align		4
        /*004c*/ 	.byte	0x03, 0x1b
        /*004e*/ 	.short	0x00ff


	//----- nvinfo : EIATTR_MERCURY_ISA_VERSION
	.align		4
        /*0050*/ 	.byte	0x03, 0x5f
        /*0052*/ 	.short	0x0101


	//----- nvinfo : EIATTR_VRC_CTA_INIT_COUNT
	.align		4
        /*0054*/ 	.byte	0x02, 0x4a
	.zero		1
	.zero		1


	//----- nvinfo : EIATTR_EXIT_INSTR_OFFSETS
	.align		4
        /*0058*/ 	.byte	0x04, 0x1c
        /*005a*/ 	.short	(.L_23 - .L_22)


	//   ....[0]....
.L_22:
        /*005c*/ 	.word	0x000000e0


	//   ....[1]....
        /*0060*/ 	.word	0x000001e0


	//----- nvinfo : EIATTR_CBANK_PARAM_SIZE
	.align		4
.L_23:
        /*0064*/ 	.byte	0x03, 0x19
        /*0066*/ 	.short	0x0018


	//----- nvinfo : EIATTR_PARAM_CBANK
	.align		4
        /*0068*/ 	.byte	0x04, 0x0a
        /*006a*/ 	.short	(.L_25 - .L_24)
	.align		4
.L_24:
        /*006c*/ 	.word	index@(.nv.constant0._Z11flipKernel2PiS_ii)
        /*0070*/ 	.short	0x0380
        /*0072*/ 	.short	0x0018


	//----- nvinfo : EIATTR_SW_WAR
	.align		4
.L_25:
        /*0074*/ 	.byte	0x04, 0x36
        /*0076*/ 	.short	(.L_27 - .L_26)
.L_26:
        /*0078*/ 	.word	0x00000008
.L_27:


//--------------------- .nv.info._Z10initKernelPiii --------------------------
	.section	.nv.info._Z10initKernelPiii,"",@"SHT_CUDA_INFO"
	.sectionflags	@""
	.align	4


	//----- nvinfo : EIATTR_CUDA_API_VERSION
	.align		4
        /*0000*/ 	.byte	0x04, 0x37
        /*0002*/ 	.short	(.L_29 - .L_28)
.L_28:
        /*0004*/ 	.word	0x00000082


	//----- nvinfo : EIATTR_KPARAM_INFO
	.align		4
.L_29:
        /*0008*/ 	.byte	0x04, 0x17
        /*000a*/ 	.short	(.L_31 - .L_30)
.L_30:
        /*000c*/ 	.word	0x00000000
        /*0010*/ 	.short	0x0002
        /*0012*/ 	.short	0x000c
        /*0014*/ 	.byte	0x00, 0xf0, 0x11, 0x00


	//----- nvinfo : EIATTR_KPARAM_INFO
	.align		4
.L_31:
        /*0018*/ 	.byte	0x04, 0x17
        /*001a*/ 	.short	(.L_33 - .L_32)
.L_32:
        /*001c*/ 	.word	0x00000000
        /*0020*/ 	.short	0x0001
        /*0022*/ 	.short	0x0008
        /*0024*/ 	.byte	0x00, 0xf0, 0x11, 0x00


	//----- nvinfo : EIATTR_KPARAM_INFO
	.align		4
.L_33:
        /*0028*/ 	.byte	0x04, 0x17
        /*002a*/ 	.short	(.L_35 - .L_34)
.L_34:
        /*002c*/ 	.word	0x00000000
        /*0030*/ 	.short	0x0000
        /*0032*/ 	.short	0x0000
        /*0034*/ 	.byte	0x00, 0xf5, 0x21, 0x00


	//----- nvinfo : EIATTR_SPARSE_MMA_MASK
	.align		4
.L_35:
        /*0038*/ 	.byte	0x03, 0x50
        /*003a*/ 	.short	0x0000


	//----- nvinfo : EIATTR_MAXREG_COUNT
	.align		4
        /*003c*/ 	.byte	0x03, 0x1b
        /*003e*/ 	.short	0x00ff


	//----- nvinfo : EIATTR_MERCURY_ISA_VERSION
	.align		4
        /*0040*/ 	.byte	0x03, 0x5f
        /*0042*/ 	.short	0x0101


	//----- nvinfo : EIATTR_VRC_CTA_INIT_COUNT
	.align		4
        /*0044*/ 	.byte	0x02, 0x4a
	.zero		1
	.zero		1


	//----- nvinfo : EIATTR_EXIT_INSTR_OFFSETS
	.align		4
        /*0048*/ 	.byte	0x04, 0x1c
        /*004a*/ 	.short	(.L_37 - .L_36)


	//   ....[0]....
.L_36:
        /*004c*/ 	.word	0x000000d0


	//   ....[1]....
        /*0050*/ 	.word	0x00000120


	//----- nvinfo : EIATTR_CBANK_PARAM_SIZE
	.align		4
.L_37:
        /*0054*/ 	.byte	0x03, 0x19
        /*0056*/ 	.short	0x0010


	//----- nvinfo : EIATTR_PARAM_CBANK
	.align		4
        /*0058*/ 	.byte	0x04, 0x0a
        /*005a*/ 	.short	(.L_39 - .L_38)
	.align		4
.L_38:
        /*005c*/ 	.word	index@(.nv.constant0._Z10initKernelPiii)
        /*0060*/ 	.short	0x0380
        /*0062*/ 	.short	0x0010


	//----- nvinfo : EIATTR_SW_WAR
	.align		4
.L_39:
        /*0064*/ 	.byte	0x04, 0x36
        /*0066*/ 	.short	(.L_41 - .L_40)
.L_40:
        /*0068*/ 	.word	0x00000008
.L_41:


//--------------------- .nv.callgraph             --------------------------
	.section	.nv.callgraph,"",@"SHT_CUDA_CALLGRAPH"
	.align	4
	.sectionentsize	8
	.align		4
        /*0000*/ 	.word	0x00000000
	.align		4
        /*0004*/ 	.word	0xffffffff
	.align		4
        /*0008*/ 	.word	0x00000000
	.align		4
        /*000c*/ 	.word	0xfffffffe
	.align		4
        /*0010*/ 	.word	0x00000000
	.align		4
        /*0014*/ 	.word	0xfffffffd
	.align		4
        /*0018*/ 	.word	0x00000000
	.align		4
        /*001c*/ 	.word	0xfffffffc


//--------------------- .text._Z11flipKernel2PiS_ii --------------------------
	.section	.text._Z11flipKernel2PiS_ii,"ax",@progbits
	.align	128
        .global         _Z11flipKernel2PiS_ii
        .type           _Z11flipKernel2PiS_ii,@function
        .size           _Z11flipKernel2PiS_ii,(.L_x_2 - _Z11flipKernel2PiS_ii)
        .other          _Z11flipKernel2PiS_ii,@"STO_CUDA_ENTRY STV_DEFAULT"
_Z11flipKernel2PiS_ii:
.text._Z11flipKernel2PiS_ii:
[----:B------:R-:W-:Y:S01]  /*0000*/  LDC R1, c[0x0][0x37c] ;  /* 0x0000df00ff017b82 */ /* 0x000fe20000000800 */
[----:B------:R-:W0:Y:S01]  /*0010*/  S2R R5, SR_CTAID.Y ;  /* 0x0000000000057919 */ /* 0x000e220000002600 */
[----:B------:R-:W1:Y:S01]  /*0020*/  LDCU.64 UR8, c[0x0][0x390] ;  /* 0x00007200ff0877ac */ /* 0x000e620008000a00 */
[----:B------:R-:W0:Y:S01]  /*0030*/  S2R R2, SR_TID.Y ;  /* 0x0000000000027919 */ /* 0x000e220000002200 */
[----:B------:R-:W2:Y:S01]  /*0040*/  LDCU UR5, c[0x0][0x360] ;  /* 0x00006c00ff0577ac */ /* 0x000ea20008000800 */
[----:B------:R-:W2:Y:S01]  /*0050*/  S2R R0, SR_CTAID.X ;  /* 0x0000000000007919 */ /* 0x000ea20000002500 */
[----:B------:R-:W0:Y:S01]  /*0060*/  LDCU UR6, c[0x0][0x364] ;  /* 0x00006c80ff0677ac */ /* 0x000e220008000800 */
[----:B------:R-:W2:Y:S01]  /*0070*/  S2R R3, SR_TID.X ;  /* 0x0000000000037919 */ /* 0x000ea20000002100 */
[----:B-1----:R-:W-:-:S04]  /*0080*/  ULEA.HI UR4, UR9, UR9, URZ, 0x1 ;  /* 0x0000000909047291 */ /* 0x002fc8000f8f08ff */
[----:B------:R-:W-:Y:S01]  /*0090*/  USHF.R.S32.HI UR4, URZ, 0x1, UR4 ;  /* 0x00000001ff047899 */ /* 0x000fe20008011404 */
[----:B0-----:R-:W-:-:S05]  /*00a0*/  IMAD R5, R5, UR6, R2 ;  /* 0x0000000605057c24 */ /* 0x001fca000f8e0202 */
[----:B------:R-:W-:Y:S01]  /*00b0*/  ISETP.GE.AND P0, PT, R5, UR4, PT ;  /* 0x0000000405007c0c */ /* 0x000fe2000bf06270 */
[----:B--2---:R-:W-:-:S05]  /*00c0*/  IMAD R0, R0, UR5, R3 ;  /* 0x0000000500007c24 */ /* 0x004fca000f8e0203 */
[----:B------:R-:W-:-:S13]  /*00d0*/  ISETP.GE.OR P0, PT, R0, UR8, P0 ;  /* 0x0000000800007c0c */ /* 0x000fda0008706670 */
[----:B------:R-:W-:Y:S05]  /*00e0*/  @P0 EXIT ;  /* 0x000000000000094d */ /* 0x000fea0003800000 */
[----:B------:R-:W0:Y:S01]  /*00f0*/  LDC.64 R6, c[0x0][0x388] ;  /* 0x0000e200ff067b82 */ /* 0x000e220000000a00 */
[----:B------:R-:W1:Y:S01]  /*0100*/  LDCU.64 UR4, c[0x0][0x358] ;  /* 0x00006b00ff0477ac */ /* 0x000e620008000a00 */
[----:B------:R-:W-:-:S06]  /*0110*/  IMAD R11, R5, UR8, R0 ;  /* 0x00000008050b7c24 */ /* 0x000fcc000f8e0200 */
[----:B------:R-:W2:Y:S01]  /*0120*/  LDC.64 R8, c[0x0][0x380] ;  /* 0x0000e000ff087b82 */ /* 0x000ea20000000a00 */
[----:B0-----:R-:W-:-:S06]  /*0130*/  IMAD.WIDE R2, R11, 0x4, R6 ;  /* 0x000000040b027825 */ /* 0x001fcc00078e0206 */
[----:B-1----:R-:W3:Y:S01]  /*0140*/  LDG.E R3, desc[UR4][R2.64] ;  /* 0x0000000402037981 */ /* 0x002ee2000c1e1900 */
[----:B------:R-:W-:-:S04]  /*0150*/  LOP3.LUT R5, RZ, R5, RZ, 0x33, !PT ;  /* 0x00000005ff057212 */ /* 0x000fc800078e33ff */
[----:B------:R-:W-:-:S05]  /*0160*/  IADD3 R5, PT, PT, R5, UR9, RZ ;  /* 0x0000000905057c10 */ /* 0x000fca000fffe0ff */
[----:B------:R-:W-:-:S04]  /*0170*/  IMAD R13, R5, UR8, R0 ;  /* 0x00000008050d7c24 */ /* 0x000fc8000f8e0200 */
[----:B--2---:R-:W-:-:S04]  /*0180*/  IMAD.WIDE R4, R13, 0x4, R8 ;  /* 0x000000040d047825 */ /* 0x004fc800078e0208 */
[----:B------:R-:W-:Y:S01]  /*0190*/  IMAD.WIDE R6, R13, 0x4, R6 ;  /* 0x000000040d067825 */ /* 0x000fe200078e0206 */
[----:B---3--:R-:W-:Y:S05]  /*01a0*/  STG.E desc[UR4][R4.64], R3 ;  /* 0x0000000304007986 */ /* 0x008fea000c101904 */
[----:B------:R-:W2:Y:S01]  /*01b0*/  LDG.E R7, desc[UR4][R6.64] ;  /* 0x0000000406077981 */ /* 0x000ea2000c1e1900 */
[----:B------:R-:W-:-:S05]  /*01c0*/  IMAD.WIDE R8, R11, 0x4, R8 ;  /* 0x000000040b087825 */ /* 0x000fca00078e0208 */
[----:B--2---:R-:W-:Y:S01]  /*01d0*/  STG.E desc[UR4][R8.64], R7 ;  /* 0x0000000708007986 */ /* 0x004fe2000c101904 */
[----:B------:R-:W-:Y:S05]  /*01e0*/  EXIT ;  /* 0x000000000000794d */ /* 0x000fea0003800000 */
.L_x_0:
[----:B------:R-:W-:-:S00]  /*01f0*/  BRA `(.L_x_0) ;  /* 0xfffffffc00fc7947 */ /* 0x000fc0000383ffff */
[----:B------:R-:W-:-:S00]  /*0200*/  NOP ;  /* 0x0000000000007918 */ /* 0x000fc00000000000 */
[----:B------:R-:W-:-:S00]  /*0210*/  NOP ;  /* 0x0000000000007918 */ /* 0x000fc00000000000 */
[----:B------:R-:W-:-:S00]  /*0220*/  NOP ;  /* 0x0000000000007918 */ /* 0x000fc00000000000 */
[----:B------:R-:W-:-:S00]  /*0230*/  NOP ;  /* 0x0000000000007918 */ /* 0x000fc00000000000 */
[----:B------:R-:W-:-:S00]  /*0240*/  NOP ;  /* 0x0000000000007918 */ /* 0x000fc00000000000 */
[----:B------:R-:W-:-:S00]  /*0250*/  NOP ;  /* 0x0000000000007918 */ /* 0x000fc00000000000 */
[----:B------:R-:W-:-:S00]  /*0260*/  NOP ;  /* 0x0000000000007918 */ /* 0x000fc00000000000 */
[----:B------:R-:W-:-:S00]  /*0270*/  NOP ;  /* 0x0000000000007918 */ /* 0x000fc00000000000 */
.L_x_2:


//--------------------- .text._Z10initKernelPiii  --------------------------
	.section	.text._Z10initKernelPiii,"ax",@progbits
	.align	128
        .global         _Z10initKernelPiii
        .type           _Z10initKernelPiii,@function
        .size           _Z10initKernelPiii,(.L_x_3 - _Z10initKernelPiii)
        .other          _Z10initKernelPiii,@"STO_CUDA_ENTRY STV_DEFAULT"
_Z10initKernelPiii:
.text._Z10initKernelPiii:
[----:B------:R-:W-:Y:S01]  /*0000*/  LDC R1, c[0x0][0x37c] ;  /* 0x0000df00ff017b82 */ /* 0x000fe20000000800 */
[----:B------:R-:W0:Y:S01]  /*0010*/  S2R R5, SR_CTAID.Y ;  /* 0x0000000000057919 */ /* 0x000e220000002600 */
[----:B------:R-:W1:Y:S01]  /*0020*/  LDCU UR4, c[0x0][0x360] ;  /* 0x00006c00ff0477ac */ /* 0x000e620008000800 */
[----:B------:R-:W0:Y:S01]  /*0030*/  S2R R2, SR_TID.Y ;  /* 0x0000000000027919 */ /* 0x000e220000002200 */
[----:B------:R-:W0:Y:S01]  /*0040*/  LDCU UR5, c[0x0][0x364] ;  /* 0x00006c80ff0577ac */ /* 0x000e220008000800 */
[----:B------:R-:W1:Y:S01]  /*0050*/  S2R R0, SR_CTAID.X ;  /* 0x0000000000007919 */ /* 0x000e620000002500 */
[----:B------:R-:W2:Y:S01]  /*0060*/  LDCU.64 UR6, c[0x0][0x388] ;  /* 0x00007100ff0677ac */ /* 0x000ea20008000a00 */
[----:B------:R-:W1:Y:S01]  /*0070*/  S2R R3, SR_TID.X ;  /* 0x0000000000037919 */ /* 0x000e620000002100 */
[----:B0-----:R-:W-:-:S05]  /*0080*/  IMAD R5, R5, UR5, R2 ;  /* 0x0000000505057c24 */ /* 0x001fca000f8e0202 */
[----:B--2---:R-:W-:Y:S01]  /*0090*/  ISETP.GE.AND P0, PT, R5, UR7, PT ;  /* 0x0000000705007c0c */ /* 0x004fe2000bf06270 */
[----:B-1----:R-:W-:-:S04]  /*00a0*/  IMAD R0, R0, UR4, R3 ;  /* 0x0000000400007c24 */ /* 0x002fc8000f8e0203 */
[----:B------:R-:W-:Y:S01]  /*00b0*/  IMAD R7, R5, UR6, R0 ;  /* 0x0000000605077c24 */ /* 0x000fe2000f8e0200 */
[----:B------:R-:W-:-:S13]  /*00c0*/  ISETP.GE.OR P0, PT, R0, UR6, P0 ;  /* 0x0000000600007c0c */ /* 0x000fda0008706670 */
[----:B------:R-:W-:Y:S05]  /*00d0*/  @P0 EXIT ;  /* 0x000000000000094d */ /* 0x000fea0003800000 */
[----:B------:R-:W0:Y:S01]  /*00e0*/  LDC.64 R2, c[0x0][0x380] ;  /* 0x0000e000ff027b82 */ /* 0x000e220000000a00 */
[----:B------:R-:W1:Y:S01]  /*00f0*/  LDCU.64 UR4, c[0x0][0x358] ;  /* 0x00006b00ff0477ac */ /* 0x000e620008000a00 */
[----:B0-----:R-:W-:-:S05]  /*0100*/  IMAD.WIDE R2, R7, 0x4, R2 ;  /* 0x0000000407027825 */ /* 0x001fca00078e0202 */
[----:B-1----:R-:W-:Y:S01]  /*0110*/  STG.E desc[UR4][R2.64], R5 ;  /* 0x0000000502007986 */ /* 0x002fe2000c101904 */
[----:B------:R-:W-:Y:S05]  /*0120*/  EXIT ;  /* 0x000000000000794d */ /* 0x000fea0003800000 */
.L_x_1:
        /* <DEDUP_REMOVED lines=13> */
.L_x_3:


//--------------------- .nv.shared.reserved.0     --------------------------
	.section	.nv.shared.reserved.0,"aw",@nobits
	.weak		__nv_reservedSMEM_offset_0_alias
	.size		__nv_reservedSMEM_offset_0_alias, 0, 64
	.other		__nv_reservedSMEM_offset_0_alias,@"STO_CUDA_RESERVED_SHARED STV_DEFAULT"
__nv_reservedSMEM_offset_0_alias:
	.zero		0
	.zero		64


//--------------------- .nv.constant0._Z11flipKernel2PiS_ii --------------------------
	.section	.nv.constant0._Z11flipKernel2PiS_ii,"a",@progbits
	.sectionflags	@""
	.align	4
.nv.constant0._Z11flipKernel2PiS_ii:
	.zero		920


//--------------------- .nv.constant0._Z10initKernelPiii --------------------------
	.section	.nv.constant0._Z10initKernelPiii,"a",@progbits
	.sectionflags	@""
	.align	4
.nv.constant0._Z10initKernelPiii:
	.zero		912


//--------------------- SYMBOLS --------------------------

	.type		.nv.reservedSmem.offset0,@object
	.size		.nv.reservedSmem.offset0,0x4
